//
// Generated by NVIDIA NVVM Compiler
//
// Compiler Build ID: CL-36424714
// Cuda compilation tools, release 13.0, V13.0.88
// Based on NVVM 20.0.0
//

.version 9.0
.target sm_100
.address_size 64

	// .globl	_Z28matrix_multiplication_kernelPKfS0_Pfiii

.visible .entry _Z28matrix_multiplication_kernelPKfS0_Pfiii(
	.param .u64 .ptr .align 1 _Z28matrix_multiplication_kernelPKfS0_Pfiii_param_0,
	.param .u64 .ptr .align 1 _Z28matrix_multiplication_kernelPKfS0_Pfiii_param_1,
	.param .u64 .ptr .align 1 _Z28matrix_multiplication_kernelPKfS0_Pfiii_param_2,
	.param .u32 _Z28matrix_multiplication_kernelPKfS0_Pfiii_param_3,
	.param .u32 _Z28matrix_multiplication_kernelPKfS0_Pfiii_param_4,
	.param .u32 _Z28matrix_multiplication_kernelPKfS0_Pfiii_param_5
)
{
	.reg .pred 	%p<13>;
	.reg .b32 	%r<42>;
	.reg .b32 	%f<55>;
	.reg .b64 	%rd<53>;

	ld.param.u64 	%rd8, [_Z28matrix_multiplication_kernelPKfS0_Pfiii_param_0];
	ld.param.u64 	%rd9, [_Z28matrix_multiplication_kernelPKfS0_Pfiii_param_1];
	ld.param.u64 	%rd7, [_Z28matrix_multiplication_kernelPKfS0_Pfiii_param_2];
	ld.param.u32 	%r20, [_Z28matrix_multiplication_kernelPKfS0_Pfiii_param_3];
	ld.param.u32 	%r18, [_Z28matrix_multiplication_kernelPKfS0_Pfiii_param_4];
	ld.param.u32 	%r19, [_Z28matrix_multiplication_kernelPKfS0_Pfiii_param_5];
	cvta.to.global.u64 	%rd1, %rd9;
	cvta.to.global.u64 	%rd2, %rd8;
	mov.u32 	%r21, %ctaid.x;
	mov.u32 	%r22, %ntid.x;
	mov.u32 	%r23, %tid.x;
	mad.lo.s32 	%r1, %r21, %r22, %r23;
	mov.u32 	%r24, %ctaid.y;
	mov.u32 	%r25, %ntid.y;
	mov.u32 	%r26, %tid.y;
	mad.lo.s32 	%r2, %r24, %r25, %r26;
	setp.ge.s32 	%p1, %r2, %r20;
	setp.ge.s32 	%p2, %r1, %r19;
	or.pred  	%p3, %p1, %p2;
	@%p3 bra 	$L__BB0_14;
	cvta.to.global.u64 	%rd10, %rd7;
	setp.lt.s32 	%p4, %r18, 1;
	mad.lo.s32 	%r27, %r19, %r2, %r1;
	mul.wide.s32 	%rd11, %r27, 4;
	add.s64 	%rd3, %rd10, %rd11;
	@%p4 bra 	$L__BB0_13;
	mul.lo.s32 	%r3, %r18, %r2;
	ld.global.f32 	%f52, [%rd3];
	and.b32  	%r4, %r18, 7;
	setp.lt.u32 	%p5, %r18, 8;
	mov.b32 	%r40, 0;
	@%p5 bra 	$L__BB0_5;
	and.b32  	%r40, %r18, 2147483640;
	neg.s32 	%r38, %r40;
	shl.b32 	%r7, %r19, 3;
	mul.wide.u32 	%rd12, %r3, 4;
	add.s64 	%rd13, %rd12, %rd2;
	add.s64 	%rd52, %rd13, 16;
	mul.wide.s32 	%rd16, %r19, 4;
	mov.u32 	%r37, %r1;
$L__BB0_4:
	.pragma "nounroll";
	ld.global.f32 	%f9, [%rd52+-16];
	mul.wide.s32 	%rd14, %r37, 4;
	add.s64 	%rd15, %rd1, %rd14;
	ld.global.f32 	%f10, [%rd15];
	fma.rn.f32 	%f11, %f9, %f10, %f52;
	st.global.f32 	[%rd3], %f11;
	ld.global.f32 	%f12, [%rd52+-12];
	add.s64 	%rd17, %rd15, %rd16;
	ld.global.f32 	%f13, [%rd17];
	fma.rn.f32 	%f14, %f12, %f13, %f11;
	st.global.f32 	[%rd3], %f14;
	ld.global.f32 	%f15, [%rd52+-8];
	add.s64 	%rd18, %rd17, %rd16;
	ld.global.f32 	%f16, [%rd18];
	fma.rn.f32 	%f17, %f15, %f16, %f14;
	st.global.f32 	[%rd3], %f17;
	ld.global.f32 	%f18, [%rd52+-4];
	add.s64 	%rd19, %rd18, %rd16;
	ld.global.f32 	%f19, [%rd19];
	fma.rn.f32 	%f20, %f18, %f19, %f17;
	st.global.f32 	[%rd3], %f20;
	ld.global.f32 	%f21, [%rd52];
	add.s64 	%rd20, %rd19, %rd16;
	ld.global.f32 	%f22, [%rd20];
	fma.rn.f32 	%f23, %f21, %f22, %f20;
	st.global.f32 	[%rd3], %f23;
	ld.global.f32 	%f24, [%rd52+4];
	add.s64 	%rd21, %rd20, %rd16;
	ld.global.f32 	%f25, [%rd21];
	fma.rn.f32 	%f26, %f24, %f25, %f23;
	st.global.f32 	[%rd3], %f26;
	ld.global.f32 	%f27, [%rd52+8];
	add.s64 	%rd22, %rd21, %rd16;
	ld.global.f32 	%f28, [%rd22];
	fma.rn.f32 	%f29, %f27, %f28, %f26;
	st.global.f32 	[%rd3], %f29;
	ld.global.f32 	%f30, [%rd52+12];
	add.s64 	%rd23, %rd22, %rd16;
	ld.global.f32 	%f31, [%rd23];
	fma.rn.f32 	%f52, %f30, %f31, %f29;
	st.global.f32 	[%rd3], %f52;
	add.s32 	%r38, %r38, 8;
	add.s32 	%r37, %r37, %r7;
	add.s64 	%rd52, %rd52, 32;
	setp.ne.s32 	%p6, %r38, 0;
	@%p6 bra 	$L__BB0_4;
$L__BB0_5:
	setp.eq.s32 	%p7, %r4, 0;
	@%p7 bra 	$L__BB0_13;
	and.b32  	%r13, %r18, 3;
	setp.lt.u32 	%p8, %r4, 4;
	@%p8 bra 	$L__BB0_8;
	add.s32 	%r29, %r40, %r3;
	mul.wide.u32 	%rd24, %r29, 4;
	add.s64 	%rd25, %rd2, %rd24;
	ld.global.f32 	%f32, [%rd25];
	mad.lo.s32 	%r30, %r40, %r19, %r1;
	mul.wide.s32 	%rd26, %r30, 4;
	add.s64 	%rd27, %rd1, %rd26;
	ld.global.f32 	%f33, [%rd27];
	fma.rn.f32 	%f34, %f32, %f33, %f52;
	st.global.f32 	[%rd3], %f34;
	cvt.u64.u32 	%rd28, %r3;
	cvt.u64.u32 	%rd29, %r40;
	add.s64 	%rd30, %rd29, %rd28;
	shl.b64 	%rd31, %rd30, 2;
	add.s64 	%rd32, %rd2, %rd31;
	ld.global.f32 	%f35, [%rd32+4];
	mul.wide.s32 	%rd33, %r19, 4;
	add.s64 	%rd34, %rd27, %rd33;
	ld.global.f32 	%f36, [%rd34];
	fma.rn.f32 	%f37, %f35, %f36, %f34;
	st.global.f32 	[%rd3], %f37;
	ld.global.f32 	%f38, [%rd32+8];
	add.s64 	%rd35, %rd34, %rd33;
	ld.global.f32 	%f39, [%rd35];
	fma.rn.f32 	%f40, %f38, %f39, %f37;
	st.global.f32 	[%rd3], %f40;
	ld.global.f32 	%f41, [%rd32+12];
	add.s64 	%rd36, %rd35, %rd33;
	ld.global.f32 	%f42, [%rd36];
	fma.rn.f32 	%f52, %f41, %f42, %f40;
	st.global.f32 	[%rd3], %f52;
	add.s32 	%r40, %r40, 4;
$L__BB0_8:
	setp.eq.s32 	%p9, %r13, 0;
	@%p9 bra 	$L__BB0_13;
	setp.eq.s32 	%p10, %r13, 1;
	@%p10 bra 	$L__BB0_11;
	add.s32 	%r31, %r40, %r3;
	mul.wide.u32 	%rd37, %r31, 4;
	add.s64 	%rd38, %rd2, %rd37;
	ld.global.f32 	%f43, [%rd38];
	mad.lo.s32 	%r32, %r40, %r19, %r1;
	mul.wide.s32 	%rd39, %r32, 4;
	add.s64 	%rd40, %rd1, %rd39;
	ld.global.f32 	%f44, [%rd40];
	fma.rn.f32 	%f45, %f43, %f44, %f52;
	st.global.f32 	[%rd3], %f45;
	cvt.u64.u32 	%rd41, %r3;
	cvt.u64.u32 	%rd42, %r40;
	add.s64 	%rd43, %rd42, %rd41;
	shl.b64 	%rd44, %rd43, 2;
	add.s64 	%rd45, %rd2, %rd44;
	ld.global.f32 	%f46, [%rd45+4];
	mul.wide.s32 	%rd46, %r19, 4;
	add.s64 	%rd47, %rd40, %rd46;
	ld.global.f32 	%f47, [%rd47];
	fma.rn.f32 	%f52, %f46, %f47, %f45;
	st.global.f32 	[%rd3], %f52;
	add.s32 	%r40, %r40, 2;
$L__BB0_11:
	and.b32  	%r33, %r18, 1;
	setp.eq.b32 	%p11, %r33, 1;
	not.pred 	%p12, %p11;
	@%p12 bra 	$L__BB0_13;
	add.s32 	%r34, %r40, %r3;
	mul.wide.u32 	%rd48, %r34, 4;
	add.s64 	%rd49, %rd2, %rd48;
	ld.global.f32 	%f48, [%rd49];
	mad.lo.s32 	%r35, %r40, %r19, %r1;
	mul.wide.s32 	%rd50, %r35, 4;
	add.s64 	%rd51, %rd1, %rd50;
	ld.global.f32 	%f49, [%rd51];
	fma.rn.f32 	%f50, %f48, %f49, %f52;
	st.global.f32 	[%rd3], %f50;
$L__BB0_13:
	mov.b32 	%r36, 0;
	st.global.u32 	[%rd3], %r36;
$L__BB0_14:
	ret;

}


// ===== COMPILED SASS (sm_100) =====

	.target	sm_100

	.elftype	@"ET_EXEC"


//--------------------- .note.nv.tkinfo           --------------------------
	.section	.note.nv.tkinfo,"",@"SHT_NOTE"
	.sectionflags	@"SHF_NOTE_NV_TKINFO"
	.tkinfo
        /*0018*/ 	.word	0x00000002
        /*0030*/ 	.string	""
        /*0030*/ 	.string	"ptxas"
        /*0030*/ 	.string	"Cuda compilation tools, release 13.0, V13.0.88"
        /*0030*/ 	.string	"Build cuda_13.0.r13.0/compiler.36424714_0"
        /*0030*/ 	.string	"-arch sm_100 -m 64 "



//--------------------- .note.nv.cuinfo           --------------------------
	.section	.note.nv.cuinfo,"",@"SHT_NOTE"
	.sectionflags	@"SHF_NOTE_NV_CUINFO"
        /*0018*/ 	.short	0x0002
        /*001a*/ 	.short	0x0064
        /*001c*/ 	.short	0x0082
	.zero		2


//--------------------- .nv.info                  --------------------------
	.section	.nv.info,"",@"SHT_CUDA_INFO"
	.align	4


	//----- nvinfo : EIATTR_REGCOUNT
	.align		4
        /*0000*/ 	.byte	0x04, 0x2f
        /*0002*/ 	.short	(.L_1 - .L_0)
	.align		4
.L_0:
        /*0004*/ 	.word	index@(_Z28matrix_multiplication_kernelPKfS0_Pfiii)
        /*0008*/ 	.word	0x0000001a


	//----- nvinfo : EIATTR_FRAME_SIZE
	.align		4
.L_1:
        /*000c*/ 	.byte	0x04, 0x11
        /*000e*/ 	.short	(.L_3 - .L_2)
	.align		4
.L_2:
        /*0010*/ 	.word	index@(_Z28matrix_multiplication_kernelPKfS0_Pfiii)
        /*0014*/ 	.word	0x00000000


	//----- nvinfo : EIATTR_MIN_STACK_SIZE
	.align		4
.L_3:
        /*0018*/ 	.byte	0x04, 0x12
        /*001a*/ 	.short	(.L_5 - .L_4)
	.align		4
.L_4:
        /*001c*/ 	.word	index@(_Z28matrix_multiplication_kernelPKfS0_Pfiii)
        /*0020*/ 	.word	0x00000000
.L_5:


//--------------------- .nv.compat                --------------------------
	.section	.nv.compat,"",@"SHT_CUDA_COMPAT_INFO"
	.align	4
        /*0000*/ 	.byte	0x02, 0x09, 0x00, 0x00, 0x02, 0x02, 0x01, 0x00, 0x02, 0x05, 0x05, 0x00, 0x03, 0x07, 0x01, 0x01
        /*0010*/ 	.byte	0x02, 0x03, 0x00, 0x00, 0x02, 0x06, 0x01, 0x00, 0x04, 0x0b, 0x08, 0x00, 0x09, 0x00, 0x00, 0x00
        /*0020*/ 	.byte	0x00, 0x00, 0x00, 0x00


//--------------------- .nv.info._Z28matrix_multiplication_kernelPKfS0_Pfiii --------------------------
	.section	.nv.info._Z28matrix_multiplication_kernelPKfS0_Pfiii,"",@"SHT_CUDA_INFO"
	.sectionflags	@""
	.align	4


	//----- nvinfo : EIATTR_CUDA_API_VERSION
	.align		4
        /*0000*/ 	.byte	0x04, 0x37
        /*0002*/ 	.short	(.L_7 - .L_6)
.L_6:
        /*0004*/ 	.word	0x00000082


	//----- nvinfo : EIATTR_KPARAM_INFO
	.align		4
.L_7:
        /*0008*/ 	.byte	0x04, 0x17
        /*000a*/ 	.short	(.L_9 - .L_8)
.L_8:
        /*000c*/ 	.word	0x00000000
        /*0010*/ 	.short	0x0005
        /*0012*/ 	.short	0x0020
        /*0014*/ 	.byte	0x00, 0xf0, 0x11, 0x00


	//----- nvinfo : EIATTR_KPARAM_INFO
	.align		4
.L_9:
        /*0018*/ 	.byte	0x04, 0x17
        /*001a*/ 	.short	(.L_11 - .L_10)
.L_10:
        /*001c*/ 	.word	0x00000000
        /*0020*/ 	.short	0x0004
        /*0022*/ 	.short	0x001c
        /*0024*/ 	.byte	0x00, 0xf0, 0x11, 0x00


	//----- nvinfo : EIATTR_KPARAM_INFO
	.align		4
.L_11:
        /*0028*/ 	.byte	0x04, 0x17
        /*002a*/ 	.short	(.L_13 - .L_12)
.L_12:
        /*002c*/ 	.word	0x00000000
        /*0030*/ 	.short	0x0003
        /*0032*/ 	.short	0x0018
        /*0034*/ 	.byte	0x00, 0xf0, 0x11, 0x00


	//----- nvinfo : EIATTR_KPARAM_INFO
	.align		4
.L_13:
        /*0038*/ 	.byte	0x04, 0x17
        /*003a*/ 	.short	(.L_15 - .L_14)
.L_14:
        /*003c*/ 	.word	0x00000000
        /*0040*/ 	.short	0x0002
        /*0042*/ 	.short	0x0010
        /*0044*/ 	.byte	0x00, 0xf5, 0x21, 0x00


	//----- nvinfo : EIATTR_KPARAM_INFO
	.align		4
.L_15:
        /*0048*/ 	.byte	0x04, 0x17
        /*004a*/ 	.short	(.L_17 - .L_16)
.L_16:
        /*004c*/ 	.word	0x00000000
        /*0050*/ 	.short	0x0001
        /*0052*/ 	.short	0x0008
        /*0054*/ 	.byte	0x00, 0xf5, 0x21, 0x00


	//----- nvinfo : EIATTR_KPARAM_INFO
	.align		4
.L_17:
        /*0058*/ 	.byte	0x04, 0x17
        /*005a*/ 	.short	(.L_19 - .L_18)
.L_18:
        /*005c*/ 	.word	0x00000000
        /*0060*/ 	.short	0x0000
        /*0062*/ 	.short	0x0000
        /*0064*/ 	.byte	0x00, 0xf5, 0x21, 0x00


	//----- nvinfo : EIATTR_SPARSE_MMA_MASK
	.align		4
.L_19:
        /*0068*/ 	.byte	0x03, 0x50
        /*006a*/ 	.short	0x0000


	//----- nvinfo : EIATTR_MAXREG_COUNT
	.align		4
        /*006c*/ 	.byte	0x03, 0x1b
        /*006e*/ 	.short	0x00ff


	//----- nvinfo : EIATTR_MERCURY_ISA_VERSION
	.align		4
        /*0070*/ 	.byte	0x03, 0x5f
        /*0072*/ 	.short	0x0101


	//----- nvinfo : EIATTR_VRC_CTA_INIT_COUNT
	.align		4
        /*0074*/ 	.byte	0x02, 0x4a
	.zero		1
	.zero		1


	//----- nvinfo : EIATTR_EXIT_INSTR_OFFSETS
	.align		4
        /*0078*/ 	.byte	0x04, 0x1c
        /*007a*/ 	.short	(.L_21 - .L_20)


	//   ....[0]....
.L_20:
        /*007c*/ 	.word	0x000000d0


	//   ....[1]....
        /*0080*/ 	.word	0x000009d0


	//----- nvinfo : EIATTR_CBANK_PARAM_SIZE
	.align		4
.L_21:
        /*0084*/ 	.byte	0x03, 0x19
        /*0086*/ 	.short	0x0024


	//----- nvinfo : EIATTR_PARAM_CBANK
	.align		4
        /*0088*/ 	.byte	0x04, 0x0a
        /*008a*/ 	.short	(.L_23 - .L_22)
	.align		4
.L_22:
        /*008c*/ 	.word	index@(.nv.constant0._Z28matrix_multiplication_kernelPKfS0_Pfiii)
        /*0090*/ 	.short	0x0380
        /*0092*/ 	.short	0x0024


	//----- nvinfo : EIATTR_SW_WAR
	.align		4
.L_23:
        /*0094*/ 	.byte	0x04, 0x36
        /*0096*/ 	.short	(.L_25 - .L_24)
.L_24:
        /*0098*/ 	.word	0x00000008
.L_25:


//--------------------- .nv.callgraph             --------------------------
	.section	.nv.callgraph,"",@"SHT_CUDA_CALLGRAPH"
	.align	4
	.sectionentsize	8
	.align		4
        /*0000*/ 	.word	0x00000000
	.align		4
        /*0004*/ 	.word	0xffffffff
	.align		4
        /*0008*/ 	.word	0x00000000
	.align		4
        /*000c*/ 	.word	0xfffffffe
	.align		4
        /*0010*/ 	.word	0x00000000
	.align		4
        /*0014*/ 	.word	0xfffffffd
	.align		4
        /*0018*/ 	.word	0x00000000
	.align		4
        /*001c*/ 	.word	0xfffffffc


//--------------------- .text._Z28matrix_multiplication_kernelPKfS0_Pfiii --------------------------
	.section	.text._Z28matrix_multiplication_kernelPKfS0_Pfiii,"ax",@progbits
	.align	128
        .global         _Z28matrix_multiplication_kernelPKfS0_Pfiii
        .type           _Z28matrix_multiplication_kernelPKfS0_Pfiii,@function
        .size           _Z28matrix_multiplication_kernelPKfS0_Pfiii,(.L_x_6 - _Z28matrix_multiplication_kernelPKfS0_Pfiii)
        .other          _Z28matrix_multiplication_kernelPKfS0_Pfiii,@"STO_CUDA_ENTRY STV_DEFAULT"
_Z28matrix_multiplication_kernelPKfS0_Pfiii:
.text._Z28matrix_multiplication_kernelPKfS0_Pfiii:
[----:B------:R-:W-:Y:S01]  /*0000*/  LDC R1, c[0x0][0x37c] ;  /* 0x0000df00ff017b82 */ /* 0x000fe20000000800 */
[----:B------:R-:W0:Y:S07]  /*0010*/  S2R R2, SR_TID.X ;  /* 0x0000000000027919 */ /* 0x000e2e0000002100 */
[----:B------:R-:W0:Y:S01]  /*0020*/  S2UR UR4, SR_CTAID.X ;  /* 0x00000000000479c3 */ /* 0x000e220000002500 */
[----:B------:R-:W1:Y:S01]  /*0030*/  LDCU UR6, c[0x0][0x398] ;  /* 0x00007300ff0677ac */ /* 0x000e620008000800 */
[----:B------:R-:W2:Y:S06]  /*0040*/  S2R R3, SR_TID.Y ;  /* 0x0000000000037919 */ /* 0x000eac0000002200 */
[----:B------:R-:W0:Y:S08]  /*0050*/  LDC R7, c[0x0][0x360] ;  /* 0x0000d800ff077b82 */ /* 0x000e300000000800 */
[----:B------:R-:W2:Y:S08]  /*0060*/  S2UR UR5, SR_CTAID.Y ;  /* 0x00000000000579c3 */ /* 0x000eb00000002600 */
[----:B------:R-:W2:Y:S08]  /*0070*/  LDC R6, c[0x0][0x364] ;  /* 0x0000d900ff067b82 */ /* 0x000eb00000000800 */
[----:B------:R-:W3:Y:S01]  /*0080*/  LDC R0, c[0x0][0x3a0] ;  /* 0x0000e800ff007b82 */ /* 0x000ee20000000800 */
[----:B0-----:R-:W-:-:S02]  /*0090*/  IMAD R7, R7, UR4, R2 ;  /* 0x0000000407077c24 */ /* 0x001fc4000f8e0202 */
[----:B--2---:R-:W-:-:S03]  /*00a0*/  IMAD R6, R6, UR5, R3 ;  /* 0x0000000506067c24 */ /* 0x004fc6000f8e0203 */
[----:B---3--:R-:W-:-:S04]  /*00b0*/  ISETP.GE.AND P0, PT, R7, R0, PT ;  /* 0x000000000700720c */ /* 0x008fc80003f06270 */
[----:B-1----:R-:W-:-:S13]  /*00c0*/  ISETP.GE.OR P0, PT, R6, UR6, P0 ;  /* 0x0000000606007c0c */ /* 0x002fda0008706670 */
[----:B------:R-:W-:Y:S05]  /*00d0*/  @P0 EXIT ;  /* 0x000000000000094d */ /* 0x000fea0003800000 */
[----:B------:R-:W0:Y:S01]  /*00e0*/  LDCU UR5, c[0x0][0x39c] ;  /* 0x00007380ff0577ac */ /* 0x000e220008000800 */
[----:B------:R-:W1:Y:S01]  /*00f0*/  LDC.64 R2, c[0x0][0x390] ;  /* 0x0000e400ff027b82 */ /* 0x000e620000000a00 */
[----:B------:R-:W-:Y:S01]  /*0100*/  IMAD R5, R6, R0, R7 ;  /* 0x0000000006057224 */ /* 0x000fe200078e0207 */
[----:B------:R-:W2:Y:S01]  /*0110*/  LDCU.64 UR8, c[0x0][0x358] ;  /* 0x00006b00ff0877ac */ /* 0x000ea20008000a00 */
[----:B0-----:R-:W-:Y:S02]  /*0120*/  UISETP.GE.AND UP0, UPT, UR5, 0x1, UPT ;  /* 0x000000010500788c */ /* 0x001fe4000bf06270 */
[----:B-1----:R-:W-:-:S07]  /*0130*/  IMAD.WIDE R2, R5, 0x4, R2 ;  /* 0x0000000405027825 */ /* 0x002fce00078e0202 */
[----:B--2---:R-:W-:Y:S05]  /*0140*/  BRA.U !UP0, `(.L_x_0) ;  /* 0x00000009081c7547 */ /* 0x004fea000b800000 */
[----:B------:R0:W5:Y:S01]  /*0150*/  LDG.E R9, desc[UR8][R2.64] ;  /* 0x0000000802097981 */ /* 0x000162000c1e1900 */
[----:B------:R-:W-:Y:S02]  /*0160*/  UISETP.GE.U32.AND UP1, UPT, UR5, 0x8, UPT ;  /* 0x000000080500788c */ /* 0x000fe4000bf26070 */
[----:B------:R-:W-:Y:S01]  /*0170*/  IMAD R6, R6, UR5, RZ ;  /* 0x0000000506067c24 */ /* 0x000fe2000f8e02ff */
[----:B------:R-:W-:Y:S01]  /*0180*/  ULOP3.LUT UR6, UR5, 0x7, URZ, 0xc0, !UPT ;  /* 0x0000000705067892 */ /* 0x000fe2000f8ec0ff */
[----:B------:R-:W-:-:S03]  /*0190*/  UMOV UR4, URZ ;  /* 0x000000ff00047c82 */ /* 0x000fc60008000000 */
[----:B------:R-:W-:Y:S02]  /*01a0*/  UISETP.NE.AND UP0, UPT, UR6, URZ, UPT ;  /* 0x000000ff0600728c */ /* 0x000fe4000bf05270 */
[----:B0-----:R-:W-:Y:S09]  /*01b0*/  BRA.U !UP1, `(.L_x_1) ;  /* 0x0000000109dc7547 */ /* 0x001ff2000b800000 */
[----:B------:R-:W0:Y:S01]  /*01c0*/  LDC.64 R4, c[0x0][0x380] ;  /* 0x0000e000ff047b82 */ /* 0x000e220000000a00 */
[----:B------:R-:W-:Y:S01]  /*01d0*/  ULOP3.LUT UR4, UR5, 0x7ffffff8, URZ, 0xc0, !UPT ;  /* 0x7ffffff805047892 */ /* 0x000fe2000f8ec0ff */
[----:B------:R-:W-:-:S03]  /*01e0*/  MOV R11, R7 ;  /* 0x00000007000b7202 */ /* 0x000fc60000000f00 */
[----:B------:R-:W-:Y:S01]  /*01f0*/  UIADD3 UR7, UPT, UPT, -UR4, URZ, URZ ;  /* 0x000000ff04077290 */ /* 0x000fe2000fffe1ff */
[----:B0-----:R-:W-:-:S03]  /*0200*/  IMAD.WIDE.U32 R4, R6, 0x4, R4 ;  /* 0x0000000406047825 */ /* 0x001fc600078e0004 */
[----:B------:R-:W-:-:S04]  /*0210*/  IADD3 R8, P0, PT, R4, 0x10, RZ ;  /* 0x0000001004087810 */ /* 0x000fc80007f1e0ff */
[----:B------:R-:W-:-:S09]  /*0220*/  IADD3.X R5, PT, PT, RZ, R5, RZ, P0, !PT ;  /* 0x00000005ff057210 */ /* 0x000fd200007fe4ff */
.L_x_2:
[----:B------:R-:W0:Y:S01]  /*0230*/  LDC.64 R12, c[0x0][0x388] ;  /* 0x0000e200ff0c7b82 */ /* 0x000e220000000a00 */
[----:B------:R-:W-:-:S05]  /*0240*/  MOV R4, R8 ;  /* 0x0000000800047202 */ /* 0x000fca0000000f00 */
[----:B------:R-:W2:Y:S01]  /*0250*/  LDG.E R8, desc[UR8][R4.64+-0x10] ;  /* 0xfffff00804087981 */ /* 0x000ea2000c1e1900 */
[----:B0-----:R-:W-:-:S05]  /*0260*/  IMAD.WIDE R12, R11, 0x4, R12 ;  /* 0x000000040b0c7825 */ /* 0x001fca00078e020c */
[----:B------:R-:W2:Y:S02]  /*0270*/  LDG.E R10, desc[UR8][R12.64] ;  /* 0x000000080c0a7981 */ /* 0x000ea4000c1e1900 */
[----:B--2--5:R-:W-:Y:S01]  /*0280*/  FFMA R17, R8, R10, R9 ;  /* 0x0000000a08117223 */ /* 0x024fe20000000009 */
[----:B-1----:R-:W-:-:S04]  /*0290*/  IMAD.WIDE R8, R0, 0x4, R12 ;  /* 0x0000000400087825 */ /* 0x002fc800078e020c */
[----:B------:R0:W-:Y:S04]  /*02a0*/  STG.E desc[UR8][R2.64], R17 ;  /* 0x0000001102007986 */ /* 0x0001e8000c101908 */
[----:B------:R-:W2:Y:S04]  /*02b0*/  LDG.E R10, desc[UR8][R4.64+-0xc] ;  /* 0xfffff408040a7981 */ /* 0x000ea8000c1e1900 */
[----:B------:R-:W2:Y:S02]  /*02c0*/  LDG.E R14, desc[UR8][R8.64] ;  /* 0x00000008080e7981 */ /* 0x000ea4000c1e1900 */
[----:B--2---:R-:W-:Y:S01]  /*02d0*/  FFMA R19, R10, R14, R17 ;  /* 0x0000000e0a137223 */ /* 0x004fe20000000011 */
[----:B------:R-:W-:-:S04]  /*02e0*/  IMAD.WIDE R14, R0, 0x4, R8 ;  /* 0x00000004000e7825 */ /* 0x000fc800078e0208 */
[----:B------:R1:W-:Y:S04]  /*02f0*/  STG.E desc[UR8][R2.64], R19 ;  /* 0x0000001302007986 */ /* 0x0003e8000c101908 */
[----:B------:R-:W2:Y:S04]  /*0300*/  LDG.E R10, desc[UR8][R4.64+-0x8] ;  /* 0xfffff808040a7981 */ /* 0x000ea8000c1e1900 */
[----:B------:R-:W2:Y:S01]  /*0310*/  LDG.E R16, desc[UR8][R14.64] ;  /* 0x000000080e107981 */ /* 0x000ea2000c1e1900 */
[----:B------:R-:W-:-:S04]  /*0320*/  IMAD.WIDE R12, R0, 0x4, R14 ;  /* 0x00000004000c7825 */ /* 0x000fc800078e020e */
[----:B--2---:R-:W-:-:S05]  /*0330*/  FFMA R21, R10, R16, R19 ;  /* 0x000000100a157223 */ /* 0x004fca0000000013 */
[----:B------:R2:W-:Y:S04]  /*0340*/  STG.E desc[UR8][R2.64], R21 ;  /* 0x0000001502007986 */ /* 0x0005e8000c101908 */
[----:B------:R-:W0:Y:S04]  /*0350*/  LDG.E R10, desc[UR8][R4.64+-0x4] ;  /* 0xfffffc08040a7981 */ /* 0x000e28000c1e1900 */
[----:B------:R-:W0:Y:S01]  /*0360*/  LDG.E R16, desc[UR8][R12.64] ;  /* 0x000000080c107981 */ /* 0x000e22000c1e1900 */
[----:B------:R-:W-:-:S04]  /*0370*/  IMAD.WIDE R8, R0, 0x4, R12 ;  /* 0x0000000400087825 */ /* 0x000fc800078e020c */
[----:B0-----:R-:W-:-:S05]  /*0380*/  FFMA R17, R10, R16, R21 ;  /* 0x000000100a117223 */ /* 0x001fca0000000015 */
[----:B------:R0:W-:Y:S04]  /*0390*/  STG.E desc[UR8][R2.64], R17 ;  /* 0x0000001102007986 */ /* 0x0001e8000c101908 */
[----:B------:R-:W1:Y:S04]  /*03a0*/  LDG.E R10, desc[UR8][R4.64] ;  /* 0x00000008040a7981 */ /* 0x000e68000c1e1900 */
[----:B------:R-:W1:Y:S01]  /*03b0*/  LDG.E R16, desc[UR8][R8.64] ;  /* 0x0000000808107981 */ /* 0x000e62000c1e1900 */
[----:B------:R-:W-:-:S04]  /*03c0*/  IMAD.WIDE R14, R0, 0x4, R8 ;  /* 0x00000004000e7825 */ /* 0x000fc800078e0208 */
[----:B-1----:R-:W-:-:S05]  /*03d0*/  FFMA R19, R10, R16, R17 ;  /* 0x000000100a137223 */ /* 0x002fca0000000011 */
[----:B------:R1:W-:Y:S04]  /*03e0*/  STG.E desc[UR8][R2.64], R19 ;  /* 0x0000001302007986 */ /* 0x0003e8000c101908 */
[----:B------:R-:W2:Y:S04]  /*03f0*/  LDG.E R10, desc[UR8][R4.64+0x4] ;  /* 0x00000408040a7981 */ /* 0x000ea8000c1e1900 */
[----:B------:R-:W2:Y:S01]  /*0400*/  LDG.E R16, desc[UR8][R14.64] ;  /* 0x000000080e107981 */ /* 0x000ea2000c1e1900 */
[----:B------:R-:W-:-:S04]  /*0410*/  IMAD.WIDE R12, R0, 0x4, R14 ;  /* 0x00000004000c7825 */ /* 0x000fc800078e020e */
[----:B--2---:R-:W-:-:S05]  /*0420*/  FFMA R21, R10, R16, R19 ;  /* 0x000000100a157223 */ /* 0x004fca0000000013 */
[----:B------:R1:W-:Y:S04]  /*0430*/  STG.E desc[UR8][R2.64], R21 ;  /* 0x0000001502007986 */ /* 0x0003e8000c101908 */
[----:B------:R-:W2:Y:S04]  /*0440*/  LDG.E R10, desc[UR8][R4.64+0x8] ;  /* 0x00000808040a7981 */ /* 0x000ea8000c1e1900 */
[----:B------:R-:W2:Y:S02]  /*0450*/  LDG.E R16, desc[UR8][R12.64] ;  /* 0x000000080c107981 */ /* 0x000ea4000c1e1900 */
[----:B--2---:R-:W-:Y:S01]  /*0460*/  FFMA R23, R10, R16, R21 ;  /* 0x000000100a177223 */ /* 0x004fe20000000015 */
[----:B0-----:R-:W-:-:S04]  /*0470*/  IMAD.WIDE R16, R0, 0x4, R12 ;  /* 0x0000000400107825 */ /* 0x001fc800078e020c */
[----:B------:R1:W-:Y:S04]  /*0480*/  STG.E desc[UR8][R2.64], R23 ;  /* 0x0000001702007986 */ /* 0x0003e8000c101908 */
[----:B------:R-:W2:Y:S04]  /*0490*/  LDG.E R16, desc[UR8][R16.64] ;  /* 0x0000000810107981 */ /* 0x000ea8000c1e1900 */
[----:B------:R-:W2:Y:S01]  /*04a0*/  LDG.E R8, desc[UR8][R4.64+0xc] ;  /* 0x00000c0804087981 */ /* 0x000ea2000c1e1900 */
[----:B------:R-:W-:-:S04]  /*04b0*/  UIADD3 UR7, UPT, UPT, UR7, 0x8, URZ ;  /* 0x0000000807077890 */ /* 0x000fc8000fffe0ff */
[----:B------:R-:W-:Y:S01]  /*04c0*/  UISETP.NE.AND UP1, UPT, UR7, URZ, UPT ;  /* 0x000000ff0700728c */ /* 0x000fe2000bf25270 */
[----:B------:R-:W-:Y:S01]  /*04d0*/  LEA R11, R0, R11, 0x3 ;  /* 0x0000000b000b7211 */ /* 0x000fe200078e18ff */
[----:B--2---:R-:W-:-:S05]  /*04e0*/  FFMA R9, R8, R16, R23 ;  /* 0x0000001008097223 */ /* 0x004fca0000000017 */
[----:B------:R1:W-:Y:S01]  /*04f0*/  STG.E desc[UR8][R2.64], R9 ;  /* 0x0000000902007986 */ /* 0x0003e2000c101908 */
[----:B------:R-:W-:-:S04]  /*0500*/  IADD3 R8, P0, PT, R4, 0x20, RZ ;  /* 0x0000002004087810 */ /* 0x000fc80007f1e0ff */
[----:B------:R-:W-:Y:S01]  /*0510*/  IADD3.X R5, PT, PT, RZ, R5, RZ, P0, !PT ;  /* 0x00000005ff057210 */ /* 0x000fe200007fe4ff */
[----:B------:R-:W-:Y:S08]  /*0520*/  BRA.U UP1, `(.L_x_2) ;  /* 0xfffffffd01407547 */ /* 0x000ff0000b83ffff */
.L_x_1:
[----:B------:R-:W-:Y:S05]  /*0530*/  BRA.U !UP0, `(.L_x_0) ;  /* 0x0000000508207547 */ /* 0x000fea000b800000 */
[----:B------:R-:W-:Y:S02]  /*0540*/  UISETP.GE.U32.AND UP0, UPT, UR6, 0x4, UPT ;  /* 0x000000040600788c */ /* 0x000fe4000bf06070 */
[----:B------:R-:W-:-:S04]  /*0550*/  ULOP3.LUT UR7, UR5, 0x3, URZ, 0xc0, !UPT ;  /* 0x0000000305077892 */ /* 0x000fc8000f8ec0ff */
[----:B------:R-:W-:-:S03]  /*0560*/  UISETP.NE.AND UP1, UPT, UR7, URZ, UPT ;  /* 0x000000ff0700728c */ /* 0x000fc6000bf25270 */
[----:B------:R-:W-:Y:S08]  /*0570*/  BRA.U !UP0, `(.L_x_3) ;  /* 0x00000001087c7547 */ /* 0x000ff0000b800000 */
[----:B------:R-:W0:Y:S01]  /*0580*/  LDC.64 R10, c[0x0][0x380] ;  /* 0x0000e000ff0a7b82 */ /* 0x000e220000000a00 */
[----:B------:R-:W-:Y:S01]  /*0590*/  IADD3 R5, PT, PT, R6, UR4, RZ ;  /* 0x0000000406057c10 */ /* 0x000fe2000fffe0ff */
[----:B------:R-:W-:Y:S01]  /*05a0*/  IMAD R15, R0, UR4, R7 ;  /* 0x00000004000f7c24 */ /* 0x000fe2000f8e0207 */
[----:B------:R-:W2:Y:S05]  /*05b0*/  LDCU.64 UR10, c[0x0][0x380] ;  /* 0x00007000ff0a77ac */ /* 0x000eaa0008000a00 */
[----:B------:R-:W3:Y:S01]  /*05c0*/  LDC.64 R12, c[0x0][0x388] ;  /* 0x0000e200ff0c7b82 */ /* 0x000ee20000000a00 */
[----:B0-----:R-:W-:-:S06]  /*05d0*/  IMAD.WIDE.U32 R10, R5, 0x4, R10 ;  /* 0x00000004050a7825 */ /* 0x001fcc00078e000a */
[----:B------:R-:W4:Y:S01]  /*05e0*/  LDG.E R10, desc[UR8][R10.64] ;  /* 0x000000080a0a7981 */ /* 0x000f22000c1e1900 */
[----:B---3--:R-:W-:-:S05]  /*05f0*/  IMAD.WIDE R12, R15, 0x4, R12 ;  /* 0x000000040f0c7825 */ /* 0x008fca00078e020c */
[----:B------:R-:W4:Y:S01]  /*0600*/  LDG.E R8, desc[UR8][R12.64] ;  /* 0x000000080c087981 */ /* 0x000f22000c1e1900 */
[----:B------:R-:W-:-:S04]  /*0610*/  IADD3 R5, P0, PT, R6, UR4, RZ ;  /* 0x0000000406057c10 */ /* 0x000fc8000ff1e0ff */
[----:B------:R-:W-:Y:S02]  /*0620*/  IADD3.X R14, PT, PT, RZ, RZ, RZ, P0, !PT ;  /* 0x000000ffff0e7210 */ /* 0x000fe400007fe4ff */
[----:B--2---:R-:W-:-:S04]  /*0630*/  LEA R4, P0, R5, UR10, 0x2 ;  /* 0x0000000a05047c11 */ /* 0x004fc8000f8010ff */
[----:B------:R-:W-:Y:S01]  /*0640*/  LEA.HI.X R5, R5, UR11, R14, 0x2, P0 ;  /* 0x0000000b05057c11 */ /* 0x000fe200080f140e */
[----:B----45:R-:W-:Y:S01]  /*0650*/  FFMA R15, R10, R8, R9 ;  /* 0x000000080a0f7223 */ /* 0x030fe20000000009 */
        /* <DEDUP_REMOVED lines=14> */
[----:B------:R-:W-:Y:S01]  /*0740*/  UIADD3 UR4, UPT, UPT, UR4, 0x4, URZ ;  /* 0x0000000404047890 */ /* 0x000fe2000fffe0ff */
[----:B--2---:R-:W-:-:S05]  /*0750*/  FFMA R9, R14, R12, R19 ;  /* 0x0000000c0e097223 */ /* 0x004fca0000000013 */
[----:B------:R0:W-:Y:S06]  /*0760*/  STG.E desc[UR8][R2.64], R9 ;  /* 0x0000000902007986 */ /* 0x0001ec000c101908 */
.L_x_3:
[----:B------:R-:W-:Y:S05]  /*0770*/  BRA.U !UP1, `(.L_x_0) ;  /* 0x0000000109907547 */ /* 0x000fea000b800000 */
[----:B------:R-:W-:Y:S02]  /*0780*/  UISETP.NE.AND UP0, UPT, UR7, 0x1, UPT ;  /* 0x000000010700788c */ /* 0x000fe4000bf05270 */
[----:B------:R-:W-:-:S04]  /*0790*/  ULOP3.LUT UR5, UR5, 0x1, URZ, 0xc0, !UPT ;  /* 0x0000000105057892 */ /* 0x000fc8000f8ec0ff */
[----:B------:R-:W-:-:S03]  /*07a0*/  UISETP.NE.U32.AND UP1, UPT, UR5, 0x1, UPT ;  /* 0x000000010500788c */ /* 0x000fc6000bf25070 */
[----:B------:R-:W-:Y:S08]  /*07b0*/  BRA.U !UP0, `(.L_x_4) ;  /* 0x0000000108547547 */ /* 0x000ff0000b800000 */
[----:B------:R-:W2:Y:S01]  /*07c0*/  LDC.64 R4, c[0x0][0x380] ;  /* 0x0000e000ff047b82 */ /* 0x000ea20000000a00 */
[----:B------:R-:W-:Y:S01]  /*07d0*/  IADD3 R13, PT, PT, R6, UR4, RZ ;  /* 0x00000004060d7c10 */ /* 0x000fe2000fffe0ff */
[----:B0-----:R-:W-:Y:S01]  /*07e0*/  IMAD R15, R0, UR4, R7 ;  /* 0x00000004000f7c24 */ /* 0x001fe2000f8e0207 */
[----:B------:R-:W0:Y:S05]  /*07f0*/  LDCU.64 UR6, c[0x0][0x380] ;  /* 0x00007000ff0677ac */ /* 0x000e2a0008000a00 */
[----:B------:R-:W3:Y:S01]  /*0800*/  LDC.64 R10, c[0x0][0x388] ;  /* 0x0000e200ff0a7b82 */ /* 0x000ee20000000a00 */
[----:B--2---:R-:W-:-:S06]  /*0810*/  IMAD.WIDE.U32 R4, R13, 0x4, R4 ;  /* 0x000000040d047825 */ /* 0x004fcc00078e0004 */
[----:B------:R-:W2:Y:S01]  /*0820*/  LDG.E R4, desc[UR8][R4.64] ;  /* 0x0000000804047981 */ /* 0x000ea2000c1e1900 */
[----:B---3--:R-:W-:-:S05]  /*0830*/  IMAD.WIDE R10, R15, 0x4, R10 ;  /* 0x000000040f0a7825 */ /* 0x008fca00078e020a */
[----:B------:R-:W2:Y:S01]  /*0840*/  LDG.E R8, desc[UR8][R10.64] ;  /* 0x000000080a087981 */ /* 0x000ea2000c1e1900 */
[----:B------:R-:W-:-:S04]  /*0850*/  IADD3 R13, P0, PT, R6, UR4, RZ ;  /* 0x00000004060d7c10 */ /* 0x000fc8000ff1e0ff */
[----:B------:R-:W-:Y:S02]  /*0860*/  IADD3.X R14, PT, PT, RZ, RZ, RZ, P0, !PT ;  /* 0x000000ffff0e7210 */ /* 0x000fe400007fe4ff */
[----:B0-----:R-:W-:-:S04]  /*0870*/  LEA R12, P0, R13, UR6, 0x2 ;  /* 0x000000060d0c7c11 */ /* 0x001fc8000f8010ff */
[----:B------:R-:W-:Y:S01]  /*0880*/  LEA.HI.X R13, R13, UR7, R14, 0x2, P0 ;  /* 0x000000070d0d7c11 */ /* 0x000fe200080f140e */
[----:B------:R-:W-:-:S04]  /*0890*/  IMAD.WIDE R14, R0, 0x4, R10 ;  /* 0x00000004000e7825 */ /* 0x000fc800078e020a */
[----:B--2--5:R-:W-:-:S05]  /*08a0*/  FFMA R17, R4, R8, R9 ;  /* 0x0000000804117223 */ /* 0x024fca0000000009 */
[----:B------:R2:W-:Y:S04]  /*08b0*/  STG.E desc[UR8][R2.64], R17 ;  /* 0x0000001102007986 */ /* 0x0005e8000c101908 */
[----:B------:R-:W1:Y:S04]  /*08c0*/  LDG.E R14, desc[UR8][R14.64] ;  /* 0x000000080e0e7981 */ /* 0x000e68000c1e1900 */
[----:B------:R-:W1:Y:S01]  /*08d0*/  LDG.E R12, desc[UR8][R12.64+0x4] ;  /* 0x000004080c0c7981 */ /* 0x000e62000c1e1900 */
[----:B------:R-:W-:Y:S01]  /*08e0*/  UIADD3 UR4, UPT, UPT, UR4, 0x2, URZ ;  /* 0x0000000204047890 */ /* 0x000fe2000fffe0ff */
[----:B-1----:R-:W-:-:S05]  /*08f0*/  FFMA R9, R12, R14, R17 ;  /* 0x0000000e0c097223 */ /* 0x002fca0000000011 */
[----:B------:R2:W-:Y:S06]  /*0900*/  STG.E desc[UR8][R2.64], R9 ;  /* 0x0000000902007986 */ /* 0x0005ec000c101908 */
.L_x_4:
[----:B------:R-:W-:Y:S05]  /*0910*/  BRA.U UP1, `(.L_x_0) ;  /* 0x0000000101287547 */ /* 0x000fea000b800000 */
[----:B------:R-:W3:Y:S01]  /*0920*/  LDC.64 R4, c[0x0][0x380] ;  /* 0x0000e000ff047b82 */ /* 0x000ee20000000a00 */
[----:B------:R-:W-:Y:S01]  /*0930*/  IADD3 R13, PT, PT, R6, UR4, RZ ;  /* 0x00000004060d7c10 */ /* 0x000fe2000fffe0ff */
[----:B------:R-:W-:-:S06]  /*0940*/  IMAD R7, R0, UR4, R7 ;  /* 0x0000000400077c24 */ /* 0x000fcc000f8e0207 */
[----:B------:R-:W4:Y:S01]  /*0950*/  LDC.64 R10, c[0x0][0x388] ;  /* 0x0000e200ff0a7b82 */ /* 0x000f220000000a00 */
[----:B---3--:R-:W-:-:S06]  /*0960*/  IMAD.WIDE.U32 R4, R13, 0x4, R4 ;  /* 0x000000040d047825 */ /* 0x008fcc00078e0004 */
[----:B------:R-:W0:Y:S01]  /*0970*/  LDG.E R4, desc[UR8][R4.64] ;  /* 0x0000000804047981 */ /* 0x000e22000c1e1900 */
[----:B----4-:R-:W-:-:S06]  /*0980*/  IMAD.WIDE R6, R7, 0x4, R10 ;  /* 0x0000000407067825 */ /* 0x010fcc00078e020a */
[----:B------:R-:W0:Y:S02]  /*0990*/  LDG.E R6, desc[UR8][R6.64] ;  /* 0x0000000806067981 */ /* 0x000e24000c1e1900 */
[----:B012--5:R-:W-:-:S05]  /*09a0*/  FFMA R9, R4, R6, R9 ;  /* 0x0000000604097223 */ /* 0x027fca0000000009 */
[----:B------:R3:W-:Y:S02]  /*09b0*/  STG.E desc[UR8][R2.64], R9 ;  /* 0x0000000902007986 */ /* 0x0007e4000c101908 */
.L_x_0:
[----:B------:R-:W-:Y:S01]  /*09c0*/  STG.E desc[UR8][R2.64], RZ ;  /* 0x000000ff02007986 */ /* 0x000fe2000c101908 */
[----:B------:R-:W-:Y:S05]  /*09d0*/  EXIT ;  /* 0x000000000000794d */ /* 0x000fea0003800000 */
.L_x_5:
[----:B------:R-:W-:-:S00]  /*09e0*/  BRA `(.L_x_5) ;  /* 0xfffffffc00fc7947 */ /* 0x000fc0000383ffff */
[----:B------:R-:W-:-:S00]  /*09f0*/  NOP ;  /* 0x0000000000007918 */ /* 0x000fc00000000000 */
        /* <DEDUP_REMOVED lines=8> */
.L_x_6:


//--------------------- .nv.shared.reserved.0     --------------------------
	.section	.nv.shared.reserved.0,"aw",@nobits
	.weak		__nv_reservedSMEM_offset_0_alias
	.size		__nv_reservedSMEM_offset_0_alias, 0, 64
	.other		__nv_reservedSMEM_offset_0_alias,@"STO_CUDA_RESERVED_SHARED STV_DEFAULT"
__nv_reservedSMEM_offset_0_alias:
	.zero		0
	.zero		64


//--------------------- .nv.constant0._Z28matrix_multiplication_kernelPKfS0_Pfiii --------------------------
	.section	.nv.constant0._Z28matrix_multiplication_kernelPKfS0_Pfiii,"a",@progbits
	.sectionflags	@""
	.align	4
.nv.constant0._Z28matrix_multiplication_kernelPKfS0_Pfiii:
	.zero		932


//--------------------- SYMBOLS --------------------------

	.type		.nv.reservedSmem.offset0,@object
	.size		.nv.reservedSmem.offset0,0x4
